//
// Generated by NVIDIA NVVM Compiler
//
// Compiler Build ID: CL-36424714
// Cuda compilation tools, release 13.0, V13.0.88
// Based on NVVM 20.0.0
//

.version 9.0
.target sm_100
.address_size 64

	// .globl	_Z9operationPiii
.func  (.param .b64 func_retval0) __internal_accurate_pow
(
	.param .b64 __internal_accurate_pow_param_0,
	.param .b64 __internal_accurate_pow_param_1
)
;

.visible .entry _Z9operationPiii(
	.param .u64 .ptr .align 1 _Z9operationPiii_param_0,
	.param .u32 _Z9operationPiii_param_1,
	.param .u32 _Z9operationPiii_param_2
)
{
	.reg .pred 	%p<10>;
	.reg .b32 	%r<22>;
	.reg .b64 	%rd<8>;
	.reg .b64 	%fd<15>;

	ld.param.u64 	%rd3, [_Z9operationPiii_param_0];
	ld.param.u32 	%r7, [_Z9operationPiii_param_1];
	ld.param.u32 	%r6, [_Z9operationPiii_param_2];
	mov.u32 	%r8, %tid.x;
	mov.u32 	%r9, %ntid.x;
	mov.u32 	%r10, %ctaid.x;
	mad.lo.s32 	%r1, %r9, %r10, %r8;
	mul.lo.s32 	%r11, %r6, %r7;
	setp.ge.s32 	%p1, %r1, %r11;
	@%p1 bra 	$L__BB0_4;
	cvta.to.global.u64 	%rd4, %rd3;
	mul.wide.s32 	%rd5, %r1, 4;
	add.s64 	%rd1, %rd4, %rd5;
	ld.global.u32 	%r2, [%rd1];
	div.s32 	%r12, %r2, %r6;
	add.s32 	%r3, %r12, 1;
	cvt.rn.f64.s32 	%fd5, %r2;
	cvt.rn.f64.s32 	%fd1, %r3;
	{
	.reg .b32 %temp; 
	mov.b64 	{%temp, %r4}, %fd5;
	}
	{
	.reg .b32 %temp; 
	mov.b64 	{%temp, %r5}, %fd1;
	}
	shr.u32 	%r13, %r5, 20;
	and.b32  	%r14, %r13, 2047;
	add.s32 	%r15, %r14, -1012;
	mov.b64 	%rd6, %fd1;
	shl.b64 	%rd7, %rd6, %r15;
	setp.eq.s64 	%p2, %rd7, -9223372036854775808;
	abs.f64 	%fd6, %fd5;
	{ // callseq 0, 0
	.param .b64 param0;
	st.param.f64 	[param0], %fd6;
	.param .b64 param1;
	st.param.f64 	[param1], %fd1;
	.param .b64 retval0;
	call.uni (retval0), 
	__internal_accurate_pow, 
	(
	param0, 
	param1
	);
	ld.param.f64 	%fd7, [retval0];
	} // callseq 0
	setp.lt.s32 	%p3, %r4, 0;
	neg.f64 	%fd9, %fd7;
	selp.f64 	%fd10, %fd9, %fd7, %p2;
	selp.f64 	%fd14, %fd10, %fd7, %p3;
	setp.ne.s32 	%p4, %r2, 0;
	@%p4 bra 	$L__BB0_3;
	setp.eq.s64 	%p5, %rd7, -9223372036854775808;
	abs.f64 	%fd11, %fd1;
	setp.neu.f64 	%p6, %fd11, 0d3FE0000000000000;
	selp.b32 	%r16, %r4, 0, %p5;
	selp.b32 	%r17, %r16, 0, %p6;
	setp.lt.s32 	%p7, %r5, 0;
	or.b32  	%r18, %r17, 2146435072;
	selp.b32 	%r19, %r18, %r17, %p7;
	mov.b32 	%r20, 0;
	mov.b64 	%fd14, {%r20, %r19};
$L__BB0_3:
	setp.eq.s32 	%p8, %r2, 1;
	setp.eq.s32 	%p9, %r3, 0;
	selp.f64 	%fd12, 0d3FF0000000000000, %fd14, %p9;
	selp.f64 	%fd13, 0d3FF0000000000000, %fd12, %p8;
	cvt.rzi.s32.f64 	%r21, %fd13;
	st.global.u32 	[%rd1], %r21;
$L__BB0_4:
	ret;

}
.func  (.param .b64 func_retval0) __internal_accurate_pow(
	.param .b64 __internal_accurate_pow_param_0,
	.param .b64 __internal_accurate_pow_param_1
)
{
	.reg .pred 	%p<8>;
	.reg .b32 	%r<49>;
	.reg .b32 	%f<3>;
	.reg .b64 	%fd<109>;

	ld.param.f64 	%fd10, [__internal_accurate_pow_param_0];
	ld.param.f64 	%fd11, [__internal_accurate_pow_param_1];
	{
	.reg .b32 %temp; 
	mov.b64 	{%temp, %r46}, %fd10;
	}
	{
	.reg .b32 %temp; 
	mov.b64 	{%r45, %temp}, %fd10;
	}
	shr.u32 	%r47, %r46, 20;
	setp.gt.u32 	%p1, %r46, 1048575;
	@%p1 bra 	$L__BB1_2;
	mul.f64 	%fd12, %fd10, 0d4350000000000000;
	{
	.reg .b32 %temp; 
	mov.b64 	{%temp, %r46}, %fd12;
	}
	{
	.reg .b32 %temp; 
	mov.b64 	{%r45, %temp}, %fd12;
	}
	shr.u32 	%r16, %r46, 20;
	add.s32 	%r47, %r16, -54;
$L__BB1_2:
	add.s32 	%r48, %r47, -1023;
	and.b32  	%r17, %r46, -2146435073;
	or.b32  	%r18, %r17, 1072693248;
	mov.b64 	%fd107, {%r45, %r18};
	setp.lt.u32 	%p2, %r18, 1073127583;
	@%p2 bra 	$L__BB1_4;
	{
	.reg .b32 %temp; 
	mov.b64 	{%r19, %temp}, %fd107;
	}
	{
	.reg .b32 %temp; 
	mov.b64 	{%temp, %r20}, %fd107;
	}
	add.s32 	%r21, %r20, -1048576;
	mov.b64 	%fd107, {%r19, %r21};
	add.s32 	%r48, %r47, -1022;
$L__BB1_4:
	add.f64 	%fd13, %fd107, 0dBFF0000000000000;
	add.f64 	%fd14, %fd107, 0d3FF0000000000000;
	rcp.approx.ftz.f64 	%fd15, %fd14;
	neg.f64 	%fd16, %fd14;
	fma.rn.f64 	%fd17, %fd16, %fd15, 0d3FF0000000000000;
	fma.rn.f64 	%fd18, %fd17, %fd17, %fd17;
	fma.rn.f64 	%fd19, %fd18, %fd15, %fd15;
	mul.f64 	%fd20, %fd13, %fd19;
	fma.rn.f64 	%fd21, %fd13, %fd19, %fd20;
	mul.f64 	%fd22, %fd21, %fd21;
	fma.rn.f64 	%fd23, %fd22, 0d3EB0F5FF7D2CAFE2, 0d3ED0F5D241AD3B5A;
	fma.rn.f64 	%fd24, %fd23, %fd22, 0d3EF3B20A75488A3F;
	fma.rn.f64 	%fd25, %fd24, %fd22, 0d3F1745CDE4FAECD5;
	fma.rn.f64 	%fd26, %fd25, %fd22, 0d3F3C71C7258A578B;
	fma.rn.f64 	%fd27, %fd26, %fd22, 0d3F6249249242B910;
	fma.rn.f64 	%fd28, %fd27, %fd22, 0d3F89999999999DFB;
	sub.f64 	%fd29, %fd13, %fd21;
	add.f64 	%fd30, %fd29, %fd29;
	neg.f64 	%fd31, %fd21;
	fma.rn.f64 	%fd32, %fd31, %fd13, %fd30;
	mul.f64 	%fd33, %fd19, %fd32;
	fma.rn.f64 	%fd34, %fd22, %fd28, 0d3FB5555555555555;
	mov.f64 	%fd35, 0d3FB5555555555555;
	sub.f64 	%fd36, %fd35, %fd34;
	fma.rn.f64 	%fd37, %fd22, %fd28, %fd36;
	add.f64 	%fd38, %fd37, 0dBC46A4CB00B9E7B0;
	add.f64 	%fd39, %fd34, %fd38;
	sub.f64 	%fd40, %fd34, %fd39;
	add.f64 	%fd41, %fd38, %fd40;
	mul.rn.f64 	%fd42, %fd21, %fd21;
	neg.f64 	%fd43, %fd42;
	fma.rn.f64 	%fd44, %fd21, %fd21, %fd43;
	{
	.reg .b32 %temp; 
	mov.b64 	{%r22, %temp}, %fd33;
	}
	{
	.reg .b32 %temp; 
	mov.b64 	{%temp, %r23}, %fd33;
	}
	add.s32 	%r24, %r23, 1048576;
	mov.b64 	%fd45, {%r22, %r24};
	fma.rn.f64 	%fd46, %fd21, %fd45, %fd44;
	mul.rn.f64 	%fd47, %fd42, %fd21;
	neg.f64 	%fd48, %fd47;
	fma.rn.f64 	%fd49, %fd42, %fd21, %fd48;
	fma.rn.f64 	%fd50, %fd42, %fd33, %fd49;
	fma.rn.f64 	%fd51, %fd46, %fd21, %fd50;
	mul.rn.f64 	%fd52, %fd39, %fd47;
	neg.f64 	%fd53, %fd52;
	fma.rn.f64 	%fd54, %fd39, %fd47, %fd53;
	fma.rn.f64 	%fd55, %fd39, %fd51, %fd54;
	fma.rn.f64 	%fd56, %fd41, %fd47, %fd55;
	add.f64 	%fd57, %fd52, %fd56;
	sub.f64 	%fd58, %fd52, %fd57;
	add.f64 	%fd59, %fd56, %fd58;
	add.f64 	%fd60, %fd21, %fd57;
	sub.f64 	%fd61, %fd21, %fd60;
	add.f64 	%fd62, %fd57, %fd61;
	add.f64 	%fd63, %fd59, %fd62;
	add.f64 	%fd64, %fd33, %fd63;
	add.f64 	%fd65, %fd60, %fd64;
	sub.f64 	%fd66, %fd60, %fd65;
	add.f64 	%fd67, %fd64, %fd66;
	xor.b32  	%r25, %r48, -2147483648;
	mov.b32 	%r26, 1127219200;
	mov.b64 	%fd68, {%r25, %r26};
	mov.b32 	%r27, -2147483648;
	mov.b64 	%fd69, {%r27, %r26};
	sub.f64 	%fd70, %fd68, %fd69;
	fma.rn.f64 	%fd71, %fd70, 0d3FE62E42FEFA39EF, %fd65;
	fma.rn.f64 	%fd72, %fd70, 0dBFE62E42FEFA39EF, %fd71;
	sub.f64 	%fd73, %fd72, %fd65;
	sub.f64 	%fd74, %fd67, %fd73;
	fma.rn.f64 	%fd75, %fd70, 0d3C7ABC9E3B39803F, %fd74;
	add.f64 	%fd76, %fd71, %fd75;
	sub.f64 	%fd77, %fd71, %fd76;
	add.f64 	%fd78, %fd75, %fd77;
	{
	.reg .b32 %temp; 
	mov.b64 	{%temp, %r28}, %fd11;
	}
	{
	.reg .b32 %temp; 
	mov.b64 	{%r29, %temp}, %fd11;
	}
	shl.b32 	%r30, %r28, 1;
	setp.gt.u32 	%p3, %r30, -33554433;
	and.b32  	%r31, %r28, -15728641;
	selp.b32 	%r32, %r31, %r28, %p3;
	mov.b64 	%fd79, {%r29, %r32};
	mul.rn.f64 	%fd80, %fd76, %fd79;
	neg.f64 	%fd81, %fd80;
	fma.rn.f64 	%fd82, %fd76, %fd79, %fd81;
	fma.rn.f64 	%fd83, %fd78, %fd79, %fd82;
	add.f64 	%fd4, %fd80, %fd83;
	sub.f64 	%fd84, %fd80, %fd4;
	add.f64 	%fd5, %fd83, %fd84;
	fma.rn.f64 	%fd85, %fd4, 0d3FF71547652B82FE, 0d4338000000000000;
	{
	.reg .b32 %temp; 
	mov.b64 	{%r13, %temp}, %fd85;
	}
	mov.f64 	%fd86, 0dC338000000000000;
	add.rn.f64 	%fd87, %fd85, %fd86;
	fma.rn.f64 	%fd88, %fd87, 0dBFE62E42FEFA39EF, %fd4;
	fma.rn.f64 	%fd89, %fd87, 0dBC7ABC9E3B39803F, %fd88;
	fma.rn.f64 	%fd90, %fd89, 0d3E5ADE1569CE2BDF, 0d3E928AF3FCA213EA;
	fma.rn.f64 	%fd91, %fd90, %fd89, 0d3EC71DEE62401315;
	fma.rn.f64 	%fd92, %fd91, %fd89, 0d3EFA01997C89EB71;
	fma.rn.f64 	%fd93, %fd92, %fd89, 0d3F2A01A014761F65;
	fma.rn.f64 	%fd94, %fd93, %fd89, 0d3F56C16C1852B7AF;
	fma.rn.f64 	%fd95, %fd94, %fd89, 0d3F81111111122322;
	fma.rn.f64 	%fd96, %fd95, %fd89, 0d3FA55555555502A1;
	fma.rn.f64 	%fd97, %fd96, %fd89, 0d3FC5555555555511;
	fma.rn.f64 	%fd98, %fd97, %fd89, 0d3FE000000000000B;
	fma.rn.f64 	%fd99, %fd98, %fd89, 0d3FF0000000000000;
	fma.rn.f64 	%fd100, %fd99, %fd89, 0d3FF0000000000000;
	{
	.reg .b32 %temp; 
	mov.b64 	{%r14, %temp}, %fd100;
	}
	{
	.reg .b32 %temp; 
	mov.b64 	{%temp, %r15}, %fd100;
	}
	shl.b32 	%r33, %r13, 20;
	add.s32 	%r34, %r33, %r15;
	mov.b64 	%fd108, {%r14, %r34};
	{
	.reg .b32 %temp; 
	mov.b64 	{%temp, %r35}, %fd4;
	}
	mov.b32 	%f2, %r35;
	abs.f32 	%f1, %f2;
	setp.lt.f32 	%p4, %f1, 0f4086232B;
	@%p4 bra 	$L__BB1_7;
	setp.lt.f64 	%p5, %fd4, 0d0000000000000000;
	add.f64 	%fd101, %fd4, 0d7FF0000000000000;
	selp.f64 	%fd108, 0d0000000000000000, %fd101, %p5;
	setp.geu.f32 	%p6, %f1, 0f40874800;
	@%p6 bra 	$L__BB1_7;
	shr.u32 	%r36, %r13, 31;
	add.s32 	%r37, %r13, %r36;
	shr.s32 	%r38, %r37, 1;
	shl.b32 	%r39, %r38, 20;
	add.s32 	%r40, %r15, %r39;
	mov.b64 	%fd102, {%r14, %r40};
	sub.s32 	%r41, %r13, %r38;
	shl.b32 	%r42, %r41, 20;
	add.s32 	%r43, %r42, 1072693248;
	mov.b32 	%r44, 0;
	mov.b64 	%fd103, {%r44, %r43};
	mul.f64 	%fd108, %fd103, %fd102;
$L__BB1_7:
	abs.f64 	%fd104, %fd108;
	setp.eq.f64 	%p7, %fd104, 0d7FF0000000000000;
	fma.rn.f64 	%fd105, %fd108, %fd5, %fd108;
	selp.f64 	%fd106, %fd108, %fd105, %p7;
	st.param.f64 	[func_retval0], %fd106;
	ret;

}


// ===== COMPILED SASS (sm_100) =====

	.target	sm_100

	.elftype	@"ET_EXEC"


//--------------------- .note.nv.tkinfo           --------------------------
	.section	.note.nv.tkinfo,"",@"SHT_NOTE"
	.sectionflags	@"SHF_NOTE_NV_TKINFO"
	.tkinfo
        /*0018*/ 	.word	0x00000002
        /*0030*/ 	.string	""
        /*0030*/ 	.string	"ptxas"
        /*0030*/ 	.string	"Cuda compilation tools, release 13.0, V13.0.88"
        /*0030*/ 	.string	"Build cuda_13.0.r13.0/compiler.36424714_0"
        /*0030*/ 	.string	"-arch sm_100 -m 64 "



//--------------------- .note.nv.cuinfo           --------------------------
	.section	.note.nv.cuinfo,"",@"SHT_NOTE"
	.sectionflags	@"SHF_NOTE_NV_CUINFO"
        /*0018*/ 	.short	0x0002
        /*001a*/ 	.short	0x0064
        /*001c*/ 	.short	0x0082
	.zero		2


//--------------------- .nv.info                  --------------------------
	.section	.nv.info,"",@"SHT_CUDA_INFO"
	.align	4


	//----- nvinfo : EIATTR_REGCOUNT
	.align		4
        /*0000*/ 	.byte	0x04, 0x2f
        /*0002*/ 	.short	(.L_1 - .L_0)
	.align		4
.L_0:
        /*0004*/ 	.word	index@(_Z9operationPiii)
        /*0008*/ 	.word	0x00000020


	//----- nvinfo : EIATTR_FRAME_SIZE
	.align		4
.L_1:
        /*000c*/ 	.byte	0x04, 0x11
        /*000e*/ 	.short	(.L_3 - .L_2)
	.align		4
.L_2:
        /*0010*/ 	.word	index@($_Z9operationPiii$__internal_accurate_pow)
        /*0014*/ 	.word	0x00000000


	//----- nvinfo : EIATTR_FRAME_SIZE
	.align		4
.L_3:
        /*0018*/ 	.byte	0x04, 0x11
        /*001a*/ 	.short	(.L_5 - .L_4)
	.align		4
.L_4:
        /*001c*/ 	.word	index@(_Z9operationPiii)
        /*0020*/ 	.word	0x00000000


	//----- nvinfo : EIATTR_MIN_STACK_SIZE
	.align		4
.L_5:
        /*0024*/ 	.byte	0x04, 0x12
        /*0026*/ 	.short	(.L_7 - .L_6)
	.align		4
.L_6:
        /*0028*/ 	.word	index@(_Z9operationPiii)
        /*002c*/ 	.word	0x00000000
.L_7:


//--------------------- .nv.compat                --------------------------
	.section	.nv.compat,"",@"SHT_CUDA_COMPAT_INFO"
	.align	4
        /*0000*/ 	.byte	0x02, 0x09, 0x00, 0x00, 0x02, 0x02, 0x01, 0x00, 0x02, 0x05, 0x05, 0x00, 0x03, 0x07, 0x01, 0x01
        /*0010*/ 	.byte	0x02, 0x03, 0x00, 0x00, 0x02, 0x06, 0x01, 0x00, 0x04, 0x0b, 0x08, 0x00, 0x01, 0x00, 0x00, 0x00
        /*0020*/ 	.byte	0x00, 0x00, 0x00, 0x00


//--------------------- .nv.info._Z9operationPiii --------------------------
	.section	.nv.info._Z9operationPiii,"",@"SHT_CUDA_INFO"
	.sectionflags	@""
	.align	4


	//----- nvinfo : EIATTR_CUDA_API_VERSION
	.align		4
        /*0000*/ 	.byte	0x04, 0x37
        /*0002*/ 	.short	(.L_9 - .L_8)
.L_8:
        /*0004*/ 	.word	0x00000082


	//----- nvinfo : EIATTR_KPARAM_INFO
	.align		4
.L_9:
        /*0008*/ 	.byte	0x04, 0x17
        /*000a*/ 	.short	(.L_11 - .L_10)
.L_10:
        /*000c*/ 	.word	0x00000000
        /*0010*/ 	.short	0x0002
        /*0012*/ 	.short	0x000c
        /*0014*/ 	.byte	0x00, 0xf0, 0x11, 0x00


	//----- nvinfo : EIATTR_KPARAM_INFO
	.align		4
.L_11:
        /*0018*/ 	.byte	0x04, 0x17
        /*001a*/ 	.short	(.L_13 - .L_12)
.L_12:
        /*001c*/ 	.word	0x00000000
        /*0020*/ 	.short	0x0001
        /*0022*/ 	.short	0x0008
        /*0024*/ 	.byte	0x00, 0xf0, 0x11, 0x00


	//----- nvinfo : EIATTR_KPARAM_INFO
	.align		4
.L_13:
        /*0028*/ 	.byte	0x04, 0x17
        /*002a*/ 	.short	(.L_15 - .L_14)
.L_14:
        /*002c*/ 	.word	0x00000000
        /*0030*/ 	.short	0x0000
        /*0032*/ 	.short	0x0000
        /*0034*/ 	.byte	0x00, 0xf5, 0x21, 0x00


	//----- nvinfo : EIATTR_SPARSE_MMA_MASK
	.align		4
.L_15:
        /*0038*/ 	.byte	0x03, 0x50
        /*003a*/ 	.short	0x0000


	//----- nvinfo : EIATTR_MAXREG_COUNT
	.align		4
        /*003c*/ 	.byte	0x03, 0x1b
        /*003e*/ 	.short	0x00ff


	//----- nvinfo : EIATTR_MERCURY_ISA_VERSION
	.align		4
        /*0040*/ 	.byte	0x03, 0x5f
        /*0042*/ 	.short	0x0101


	//----- nvinfo : EIATTR_VRC_CTA_INIT_COUNT
	.align		4
        /*0044*/ 	.byte	0x02, 0x4a
	.zero		1
	.zero		1


	//----- nvinfo : EIATTR_EXIT_INSTR_OFFSETS
	.align		4
        /*0048*/ 	.byte	0x04, 0x1c
        /*004a*/ 	.short	(.L_17 - .L_16)


	//   ....[0]....
.L_16:
        /*004c*/ 	.word	0x00000080


	//   ....[1]....
        /*0050*/ 	.word	0x000004e0


	//----- nvinfo : EIATTR_CRS_STACK_SIZE
	.align		4
.L_17:
        /*0054*/ 	.byte	0x04, 0x1e
        /*0056*/ 	.short	(.L_19 - .L_18)
.L_18:
        /*0058*/ 	.word	0x00000000


	//----- nvinfo : EIATTR_CBANK_PARAM_SIZE
	.align		4
.L_19:
        /*005c*/ 	.byte	0x03, 0x19
        /*005e*/ 	.short	0x0010


	//----- nvinfo : EIATTR_PARAM_CBANK
	.align		4
        /*0060*/ 	.byte	0x04, 0x0a
        /*0062*/ 	.short	(.L_21 - .L_20)
	.align		4
.L_20:
        /*0064*/ 	.word	index@(.nv.constant0._Z9operationPiii)
        /*0068*/ 	.short	0x0380
        /*006a*/ 	.short	0x0010


	//----- nvinfo : EIATTR_SW_WAR
	.align		4
.L_21:
        /*006c*/ 	.byte	0x04, 0x36
        /*006e*/ 	.short	(.L_23 - .L_22)
.L_22:
        /*0070*/ 	.word	0x00000008
.L_23:


//--------------------- .nv.callgraph             --------------------------
	.section	.nv.callgraph,"",@"SHT_CUDA_CALLGRAPH"
	.align	4
	.sectionentsize	8
	.align		4
        /*0000*/ 	.word	0x00000000
	.align		4
        /*0004*/ 	.word	0xffffffff
	.align		4
        /*0008*/ 	.word	0x00000000
	.align		4
        /*000c*/ 	.word	0xfffffffe
	.align		4
        /*0010*/ 	.word	0x00000000
	.align		4
        /*0014*/ 	.word	0xfffffffd
	.align		4
        /*0018*/ 	.word	0x00000000
	.align		4
        /*001c*/ 	.word	0xfffffffc


//--------------------- .text._Z9operationPiii    --------------------------
	.section	.text._Z9operationPiii,"ax",@progbits
	.align	128
        .global         _Z9operationPiii
        .type           _Z9operationPiii,@function
        .size           _Z9operationPiii,(.L_x_5 - _Z9operationPiii)
        .other          _Z9operationPiii,@"STO_CUDA_ENTRY STV_DEFAULT"
_Z9operationPiii:
.text._Z9operationPiii:
[----:B------:R-:W-:Y:S01]  /*0000*/  LDC R1, c[0x0][0x37c] ;  /* 0x0000df00ff017b82 */ /* 0x000fe20000000800 */
[----:B------:R-:W0:Y:S07]  /*0010*/  S2R R5, SR_TID.X ;  /* 0x0000000000057919 */ /* 0x000e2e0000002100 */
[----:B------:R-:W1:Y:S01]  /*0020*/  LDC.64 R2, c[0x0][0x388] ;  /* 0x0000e200ff027b82 */ /* 0x000e620000000a00 */
[----:B------:R-:W0:Y:S01]  /*0030*/  LDCU UR4, c[0x0][0x360] ;  /* 0x00006c00ff0477ac */ /* 0x000e220008000800 */
[----:B------:R-:W0:Y:S01]  /*0040*/  S2R R0, SR_CTAID.X ;  /* 0x0000000000007919 */ /* 0x000e220000002500 */
[----:B-1----:R-:W-:-:S02]  /*0050*/  IMAD R2, R3, R2, RZ ;  /* 0x0000000203027224 */ /* 0x002fc400078e02ff */
[----:B0-----:R-:W-:-:S05]  /*0060*/  IMAD R5, R0, UR4, R5 ;  /* 0x0000000400057c24 */ /* 0x001fca000f8e0205 */
[----:B------:R-:W-:-:S13]  /*0070*/  ISETP.GE.AND P0, PT, R5, R2, PT ;  /* 0x000000020500720c */ /* 0x000fda0003f06270 */
[----:B------:R-:W-:Y:S05]  /*0080*/  @P0 EXIT ;  /* 0x000000000000094d */ /* 0x000fea0003800000 */
[----:B------:R-:W0:Y:S01]  /*0090*/  LDC.64 R6, c[0x0][0x380] ;  /* 0x0000e000ff067b82 */ /* 0x000e220000000a00 */
[----:B------:R-:W1:Y:S01]  /*00a0*/  LDCU.64 UR4, c[0x0][0x358] ;  /* 0x00006b00ff0477ac */ /* 0x000e620008000a00 */
[----:B0-----:R-:W-:-:S05]  /*00b0*/  IMAD.WIDE R6, R5, 0x4, R6 ;  /* 0x0000000405067825 */ /* 0x001fca00078e0206 */
[----:B-1----:R-:W2:Y:S01]  /*00c0*/  LDG.E R2, desc[UR4][R6.64] ;  /* 0x0000000406027981 */ /* 0x002ea2000c1e1900 */
[----:B------:R-:W-:Y:S01]  /*00d0*/  IABS R9, R3 ;  /* 0x0000000300097213 */ /* 0x000fe20000000000 */
[----:B------:R-:W-:Y:S03]  /*00e0*/  BSSY.RECONVERGENT B0, `(.L_x_0) ;  /* 0x0000023000007945 */ /* 0x000fe60003800200 */
[----:B------:R-:W0:Y:S08]  /*00f0*/  I2F.RP R0, R9 ;  /* 0x0000000900007306 */ /* 0x000e300000209400 */
[----:B0-----:R-:W0:Y:S02]  /*0100*/  MUFU.RCP R0, R0 ;  /* 0x0000000000007308 */ /* 0x001e240000001000 */
[----:B0-----:R-:W-:-:S06]  /*0110*/  VIADD R4, R0, 0xffffffe ;  /* 0x0ffffffe00047836 */ /* 0x001fcc0000000000 */
[----:B------:R0:W1:Y:S02]  /*0120*/  F2I.FTZ.U32.TRUNC.NTZ R5, R4 ;  /* 0x0000000400057305 */ /* 0x000064000021f000 */
[----:B0-----:R-:W-:Y:S02]  /*0130*/  IMAD.MOV.U32 R4, RZ, RZ, RZ ;  /* 0x000000ffff047224 */ /* 0x001fe400078e00ff */
[----:B-1----:R-:W-:-:S04]  /*0140*/  IMAD.MOV R8, RZ, RZ, -R5 ;  /* 0x000000ffff087224 */ /* 0x002fc800078e0a05 */
[----:B------:R-:W-:-:S04]  /*0150*/  IMAD R11, R8, R9, RZ ;  /* 0x00000009080b7224 */ /* 0x000fc800078e02ff */
[----:B------:R-:W-:Y:S01]  /*0160*/  IMAD.HI.U32 R5, R5, R11, R4 ;  /* 0x0000000b05057227 */ /* 0x000fe200078e0004 */
[----:B--2---:R-:W-:-:S05]  /*0170*/  IABS R8, R2 ;  /* 0x0000000200087213 */ /* 0x004fca0000000000 */
[----:B------:R-:W-:-:S04]  /*0180*/  IMAD.HI.U32 R5, R5, R8, RZ ;  /* 0x0000000805057227 */ /* 0x000fc800078e00ff */
[----:B------:R-:W-:-:S04]  /*0190*/  IMAD.MOV R0, RZ, RZ, -R5 ;  /* 0x000000ffff007224 */ /* 0x000fc800078e0a05 */
[----:B------:R-:W-:-:S05]  /*01a0*/  IMAD R0, R9, R0, R8 ;  /* 0x0000000009007224 */ /* 0x000fca00078e0208 */
[----:B------:R-:W-:-:S13]  /*01b0*/  ISETP.GT.U32.AND P1, PT, R9, R0, PT ;  /* 0x000000000900720c */ /* 0x000fda0003f24070 */
[----:B------:R-:W-:Y:S02]  /*01c0*/  @!P1 IMAD.IADD R0, R0, 0x1, -R9 ;  /* 0x0000000100009824 */ /* 0x000fe400078e0a09 */
[----:B------:R-:W-:Y:S01]  /*01d0*/  @!P1 VIADD R5, R5, 0x1 ;  /* 0x0000000105059836 */ /* 0x000fe20000000000 */
[----:B------:R-:W-:Y:S02]  /*01e0*/  ISETP.NE.AND P1, PT, R3, RZ, PT ;  /* 0x000000ff0300720c */ /* 0x000fe40003f25270 */
[----:B------:R-:W-:Y:S02]  /*01f0*/  ISETP.GE.U32.AND P0, PT, R0, R9, PT ;  /* 0x000000090000720c */ /* 0x000fe40003f06070 */
[----:B------:R-:W-:Y:S01]  /*0200*/  LOP3.LUT R0, R2, R3, RZ, 0x3c, !PT ;  /* 0x0000000302007212 */ /* 0x000fe200078e3cff */
[----:B------:R-:W-:Y:S03]  /*0210*/  I2F.F64 R8, R2 ;  /* 0x0000000200087312 */ /* 0x000fe60000201c00 */
[----:B------:R-:W-:-:S07]  /*0220*/  ISETP.GE.AND P2, PT, R0, RZ, PT ;  /* 0x000000ff0000720c */ /* 0x000fce0003f46270 */
[----:B------:R-:W-:-:S06]  /*0230*/  @P0 VIADD R5, R5, 0x1 ;  /* 0x0000000105050836 */ /* 0x000fcc0000000000 */
[----:B------:R-:W-:Y:S01]  /*0240*/  @!P2 IMAD.MOV R5, RZ, RZ, -R5 ;  /* 0x000000ffff05a224 */ /* 0x000fe200078e0a05 */
[----:B------:R-:W-:-:S05]  /*0250*/  @!P1 LOP3.LUT R5, RZ, R3, RZ, 0x33, !PT ;  /* 0x00000003ff059212 */ /* 0x000fca00078e33ff */
[----:B------:R-:W-:-:S04]  /*0260*/  VIADD R3, R5, 0x1 ;  /* 0x0000000105037836 */ /* 0x000fc80000000000 */
[----:B------:R-:W0:Y:S02]  /*0270*/  I2F.F64 R4, R3 ;  /* 0x0000000300047312 */ /* 0x000e240000201c00 */
[----:B0-----:R-:W-:-:S04]  /*0280*/  SHF.R.U32.HI R0, RZ, 0x14, R5 ;  /* 0x00000014ff007819 */ /* 0x001fc80000011605 */
[----:B------:R-:W-:-:S05]  /*0290*/  LOP3.LUT R0, R0, 0x7ff, RZ, 0xc0, !PT ;  /* 0x000007ff00007812 */ /* 0x000fca00078ec0ff */
[----:B------:R-:W-:Y:S01]  /*02a0*/  VIADD R27, R0, 0xfffffc0c ;  /* 0xfffffc0c001b7836 */ /* 0x000fe20000000000 */
[----:B------:R-:W-:-:S04]  /*02b0*/  MOV R0, 0x310 ;  /* 0x0000031000007802 */ /* 0x000fc80000000f00 */
[CC--:B------:R-:W-:Y:S02]  /*02c0*/  SHF.L.U32 R26, R4.reuse, R27.reuse, RZ ;  /* 0x0000001b041a7219 */ /* 0x0c0fe400000006ff */
[----:B------:R-:W-:Y:S02]  /*02d0*/  SHF.L.U64.HI R27, R4, R27, R5 ;  /* 0x0000001b041b7219 */ /* 0x000fe40000010205 */
[----:B------:R-:W-:-:S04]  /*02e0*/  ISETP.NE.U32.AND P0, PT, R26, RZ, PT ;  /* 0x000000ff1a00720c */ /* 0x000fc80003f05070 */
[----:B------:R-:W-:-:S13]  /*02f0*/  ISETP.NE.AND.EX P0, PT, R27, -0x80000000, PT, P0 ;  /* 0x800000001b00780c */ /* 0x000fda0003f05300 */
[----:B------:R-:W-:Y:S05]  /*0300*/  CALL.REL.NOINC `($_Z9operationPiii$__internal_accurate_pow) ;  /* 0x0000000000787944 */ /* 0x000fea0003c00000 */
[----:B------:R-:W-:Y:S05]  /*0310*/  BSYNC.RECONVERGENT B0 ;  /* 0x0000000000007941 */ /* 0x000fea0003800200 */
.L_x_0:
[----:B------:R-:W-:Y:S01]  /*0320*/  IMAD.MOV.U32 R10, RZ, RZ, R13 ;  /* 0x000000ffff0a7224 */ /* 0x000fe200078e000d */
[----:B------:R-:W-:Y:S01]  /*0330*/  ISETP.GE.AND P3, PT, R9, RZ, PT ;  /* 0x000000ff0900720c */ /* 0x000fe20003f66270 */
[----:B------:R-:W-:Y:S01]  /*0340*/  IMAD.MOV.U32 R11, RZ, RZ, R18 ;  /* 0x000000ffff0b7224 */ /* 0x000fe200078e0012 */
[----:B------:R-:W-:Y:S01]  /*0350*/  BSSY.RECONVERGENT B0, `(.L_x_1) ;  /* 0x0000012000007945 */ /* 0x000fe20003800200 */
[----:B------:R-:W-:Y:S02]  /*0360*/  ISETP.NE.AND P1, PT, R2, 0x1, PT ;  /* 0x000000010200780c */ /* 0x000fe40003f25270 */
[----:B------:R-:W-:Y:S02]  /*0370*/  ISETP.NE.AND P2, PT, R3, RZ, PT ;  /* 0x000000ff0300720c */ /* 0x000fe40003f45270 */
[----:B------:R-:W-:-:S10]  /*0380*/  DADD R10, -RZ, -R10 ;  /* 0x00000000ff0a7229 */ /* 0x000fd4000000090a */
[-C--:B------:R-:W-:Y:S02]  /*0390*/  FSEL R0, R10, R13.reuse, !P0 ;  /* 0x0000000d0a007208 */ /* 0x080fe40004000000 */
[-C--:B------:R-:W-:Y:S02]  /*03a0*/  FSEL R11, R11, R18.reuse, !P0 ;  /* 0x000000120b0b7208 */ /* 0x080fe40004000000 */
[----:B------:R-:W-:Y:S02]  /*03b0*/  ISETP.NE.AND P0, PT, R2, RZ, PT ;  /* 0x000000ff0200720c */ /* 0x000fe40003f05270 */
[----:B------:R-:W-:Y:S02]  /*03c0*/  FSEL R2, R0, R13, !P3 ;  /* 0x0000000d00027208 */ /* 0x000fe40005800000 */
[----:B------:R-:W-:-:S09]  /*03d0*/  FSEL R3, R11, R18, !P3 ;  /* 0x000000120b037208 */ /* 0x000fd20005800000 */
[----:B------:R-:W-:Y:S05]  /*03e0*/  @P0 BRA `(.L_x_2) ;  /* 0x0000000000200947 */ /* 0x000fea0003800000 */
[----:B------:R-:W-:Y:S01]  /*03f0*/  ISETP.NE.U32.AND P0, PT, R26, RZ, PT ;  /* 0x000000ff1a00720c */ /* 0x000fe20003f05070 */
[----:B------:R-:W-:Y:S01]  /*0400*/  DSETP.NEU.AND P4, PT, |R4|, 0.5, PT ;  /* 0x3fe000000400742a */ /* 0x000fe20003f8d200 */
[----:B------:R-:W-:Y:S01]  /*0410*/  ISETP.GE.AND P3, PT, R5, RZ, PT ;  /* 0x000000ff0500720c */ /* 0x000fe20003f66270 */
[----:B------:R-:W-:Y:S01]  /*0420*/  IMAD.MOV.U32 R2, RZ, RZ, RZ ;  /* 0x000000ffff027224 */ /* 0x000fe200078e00ff */
[----:B------:R-:W-:-:S04]  /*0430*/  ISETP.NE.AND.EX P0, PT, R27, -0x80000000, PT, P0 ;  /* 0x800000001b00780c */ /* 0x000fc80003f05300 */
[----:B------:R-:W-:-:S04]  /*0440*/  SEL R8, R9, RZ, !P0 ;  /* 0x000000ff09087207 */ /* 0x000fc80004000000 */
[----:B------:R-:W-:-:S04]  /*0450*/  SEL R3, R8, RZ, P4 ;  /* 0x000000ff08037207 */ /* 0x000fc80002000000 */
[----:B------:R-:W-:-:S07]  /*0460*/  @!P3 LOP3.LUT R3, R3, 0x7ff00000, RZ, 0xfc, !PT ;  /* 0x7ff000000303b812 */ /* 0x000fce00078efcff */
.L_x_2:
[----:B------:R-:W-:Y:S05]  /*0470*/  BSYNC.RECONVERGENT B0 ;  /* 0x0000000000007941 */ /* 0x000fea0003800200 */
.L_x_1:
[----:B------:R-:W-:Y:S02]  /*0480*/  FSEL R3, R3, 1.875, P2 ;  /* 0x3ff0000003037808 */ /* 0x000fe40001000000 */
[----:B------:R-:W-:Y:S02]  /*0490*/  FSEL R2, R2, RZ, P2 ;  /* 0x000000ff02027208 */ /* 0x000fe40001000000 */
[----:B------:R-:W-:Y:S02]  /*04a0*/  FSEL R3, R3, 1.875, P1 ;  /* 0x3ff0000003037808 */ /* 0x000fe40000800000 */
[----:B------:R-:W-:-:S04]  /*04b0*/  FSEL R2, R2, RZ, P1 ;  /* 0x000000ff02027208 */ /* 0x000fc80000800000 */
[----:B------:R-:W0:Y:S02]  /*04c0*/  F2I.F64.TRUNC R3, R2 ;  /* 0x0000000200037311 */ /* 0x000e24000030d100 */
[----:B0-----:R-:W-:Y:S01]  /*04d0*/  STG.E desc[UR4][R6.64], R3 ;  /* 0x0000000306007986 */ /* 0x001fe2000c101904 */
[----:B------:R-:W-:Y:S05]  /*04e0*/  EXIT ;  /* 0x000000000000794d */ /* 0x000fea0003800000 */
        .type           $_Z9operationPiii$__internal_accurate_pow,@function
        .size           $_Z9operationPiii$__internal_accurate_pow,(.L_x_5 - $_Z9operationPiii$__internal_accurate_pow)
$_Z9operationPiii$__internal_accurate_pow:
[----:B------:R-:W-:Y:S01]  /*04f0*/  DADD R28, -RZ, |R8| ;  /* 0x00000000ff1c7229 */ /* 0x000fe20000000508 */
[----:B------:R-:W-:Y:S01]  /*0500*/  IMAD.MOV.U32 R16, RZ, RZ, RZ ;  /* 0x000000ffff107224 */ /* 0x000fe200078e00ff */
[----:B------:R-:W-:Y:S01]  /*0510*/  UMOV UR6, 0x7d2cafe2 ;  /* 0x7d2cafe200067882 */ /* 0x000fe20000000000 */
[----:B------:R-:W-:Y:S01]  /*0520*/  IMAD.MOV.U32 R14, RZ, RZ, 0x41ad3b5a ;  /* 0x41ad3b5aff0e7424 */ /* 0x000fe200078e00ff */
[----:B------:R-:W-:Y:S01]  /*0530*/  UMOV UR7, 0x3eb0f5ff ;  /* 0x3eb0f5ff00077882 */ /* 0x000fe20000000000 */
[----:B------:R-:W-:Y:S01]  /*0540*/  IMAD.MOV.U32 R15, RZ, RZ, 0x3ed0f5d2 ;  /* 0x3ed0f5d2ff0f7424 */ /* 0x000fe200078e00ff */
[----:B------:R-:W-:Y:S01]  /*0550*/  UMOV UR8, 0x3b39803f ;  /* 0x3b39803f00087882 */ /* 0x000fe20000000000 */
[----:B------:R-:W-:-:S03]  /*0560*/  UMOV UR9, 0x3c7abc9e ;  /* 0x3c7abc9e00097882 */ /* 0x000fc60000000000 */
[----:B------:R-:W-:Y:S01]  /*0570*/  ISETP.GT.U32.AND P1, PT, R29, 0xfffff, PT ;  /* 0x000fffff1d00780c */ /* 0x000fe20003f24070 */
[----:B------:R-:W-:Y:S02]  /*0580*/  IMAD.MOV.U32 R10, RZ, RZ, R29 ;  /* 0x000000ffff0a7224 */ /* 0x000fe400078e001d */
[----:B------:R-:W-:-:S10]  /*0590*/  IMAD.MOV.U32 R12, RZ, RZ, R28 ;  /* 0x000000ffff0c7224 */ /* 0x000fd400078e001c */
[----:B------:R-:W-:Y:S01]  /*05a0*/  @!P1 DMUL R24, R28, 1.80143985094819840000e+16 ;  /* 0x435000001c189828 */ /* 0x000fe20000000000 */
[----:B------:R-:W-:-:S09]  /*05b0*/  SHF.R.U32.HI R28, RZ, 0x14, R29 ;  /* 0x00000014ff1c7819 */ /* 0x000fd2000001161d */
[----:B------:R-:W-:Y:S01]  /*05c0*/  @!P1 IMAD.MOV.U32 R10, RZ, RZ, R25 ;  /* 0x000000ffff0a9224 */ /* 0x000fe200078e0019 */
[----:B------:R-:W-:Y:S01]  /*05d0*/  @!P1 LEA.HI R28, R25, 0xffffffca, RZ, 0xc ;  /* 0xffffffca191c9811 */ /* 0x000fe200078f60ff */
[----:B------:R-:W-:-:S03]  /*05e0*/  @!P1 IMAD.MOV.U32 R12, RZ, RZ, R24 ;  /* 0x000000ffff0c9224 */ /* 0x000fc600078e0018 */
[----:B------:R-:W-:-:S04]  /*05f0*/  LOP3.LUT R10, R10, 0x800fffff, RZ, 0xc0, !PT ;  /* 0x800fffff0a0a7812 */ /* 0x000fc800078ec0ff */
[----:B------:R-:W-:-:S04]  /*0600*/  LOP3.LUT R13, R10, 0x3ff00000, RZ, 0xfc, !PT ;  /* 0x3ff000000a0d7812 */ /* 0x000fc800078efcff */
[----:B------:R-:W-:-:S13]  /*0610*/  ISETP.GE.U32.AND P2, PT, R13, 0x3ff6a09f, PT ;  /* 0x3ff6a09f0d00780c */ /* 0x000fda0003f46070 */
[----:B------:R-:W-:-:S04]  /*0620*/  @P2 VIADD R11, R13, 0xfff00000 ;  /* 0xfff000000d0b2836 */ /* 0x000fc80000000000 */
[----:B------:R-:W-:-:S06]  /*0630*/  @P2 IMAD.MOV.U32 R13, RZ, RZ, R11 ;  /* 0x000000ffff0d2224 */ /* 0x000fcc00078e000b */
[C---:B------:R-:W-:Y:S02]  /*0640*/  DADD R18, R12.reuse, 1 ;  /* 0x3ff000000c127429 */ /* 0x040fe40000000000 */
[----:B------:R-:W-:-:S04]  /*0650*/  DADD R12, R12, -1 ;  /* 0xbff000000c0c7429 */ /* 0x000fc80000000000 */
[----:B------:R-:W0:Y:S02]  /*0660*/  MUFU.RCP64H R17, R19 ;  /* 0x0000001300117308 */ /* 0x000e240000001800 */
[----:B0-----:R-:W-:-:S08]  /*0670*/  DFMA R10, -R18, R16, 1 ;  /* 0x3ff00000120a742b */ /* 0x001fd00000000110 */
[----:B------:R-:W-:-:S08]  /*0680*/  DFMA R10, R10, R10, R10 ;  /* 0x0000000a0a0a722b */ /* 0x000fd0000000000a */
[----:B------:R-:W-:-:S08]  /*0690*/  DFMA R16, R16, R10, R16 ;  /* 0x0000000a1010722b */ /* 0x000fd00000000010 */
[----:B------:R-:W-:-:S08]  /*06a0*/  DMUL R10, R12, R16 ;  /* 0x000000100c0a7228 */ /* 0x000fd00000000000 */
[----:B------:R-:W-:-:S08]  /*06b0*/  DFMA R10, R12, R16, R10 ;  /* 0x000000100c0a722b */ /* 0x000fd0000000000a */
[----:B------:R-:W-:-:S08]  /*06c0*/  DMUL R20, R10, R10 ;  /* 0x0000000a0a147228 */ /* 0x000fd00000000000 */
[----:B------:R-:W-:Y:S01]  /*06d0*/  DFMA R14, R20, UR6, R14 ;  /* 0x00000006140e7c2b */ /* 0x000fe2000800000e */
[----:B------:R-:W-:Y:S01]  /*06e0*/  UMOV UR6, 0x75488a3f ;  /* 0x75488a3f00067882 */ /* 0x000fe20000000000 */
[----:B------:R-:W-:-:S06]  /*06f0*/  UMOV UR7, 0x3ef3b20a ;  /* 0x3ef3b20a00077882 */ /* 0x000fcc0000000000 */
[----:B------:R-:W-:Y:S01]  /*0700*/  DFMA R18, R20, R14, UR6 ;  /* 0x0000000614127e2b */ /* 0x000fe2000800000e */
[----:B------:R-:W-:Y:S01]  /*0710*/  UMOV UR6, 0xe4faecd5 ;  /* 0xe4faecd500067882 */ /* 0x000fe20000000000 */
[----:B------:R-:W-:Y:S01]  /*0720*/  UMOV UR7, 0x3f1745cd ;  /* 0x3f1745cd00077882 */ /* 0x000fe20000000000 */
[----:B------:R-:W-:-:S05]  /*0730*/  DADD R14, R12, -R10 ;  /* 0x000000000c0e7229 */ /* 0x000fca000000080a */
[----:B------:R-:W-:Y:S01]  /*0740*/  DFMA R18, R20, R18, UR6 ;  /* 0x0000000614127e2b */ /* 0x000fe20008000012 */
[----:B------:R-:W-:Y:S01]  /*0750*/  UMOV UR6, 0x258a578b ;  /* 0x258a578b00067882 */ /* 0x000fe20000000000 */
[----:B------:R-:W-:Y:S01]  /*0760*/  UMOV UR7, 0x3f3c71c7 ;  /* 0x3f3c71c700077882 */ /* 0x000fe20000000000 */
[----:B------:R-:W-:-:S05]  /*0770*/  DADD R14, R14, R14 ;  /* 0x000000000e0e7229 */ /* 0x000fca000000000e */
[----:B------:R-:W-:Y:S01]  /*0780*/  DFMA R18, R20, R18, UR6 ;  /* 0x0000000614127e2b */ /* 0x000fe20008000012 */
[----:B------:R-:W-:Y:S01]  /*0790*/  UMOV UR6, 0x9242b910 ;  /* 0x9242b91000067882 */ /* 0x000fe20000000000 */
[----:B------:R-:W-:Y:S01]  /*07a0*/  UMOV UR7, 0x3f624924 ;  /* 0x3f62492400077882 */ /* 0x000fe20000000000 */
[----:B------:R-:W-:-:S05]  /*07b0*/  DFMA R14, R12, -R10, R14 ;  /* 0x8000000a0c0e722b */ /* 0x000fca000000000e */
[----:B------:R-:W-:Y:S01]  /*07c0*/  DFMA R18, R20, R18, UR6 ;  /* 0x0000000614127e2b */ /* 0x000fe20008000012 */
[----:B------:R-:W-:Y:S01]  /*07d0*/  UMOV UR6, 0x99999dfb ;  /* 0x99999dfb00067882 */ /* 0x000fe20000000000 */
[----:B------:R-:W-:Y:S01]  /*07e0*/  UMOV UR7, 0x3f899999 ;  /* 0x3f89999900077882 */ /* 0x000fe20000000000 */
[----:B------:R-:W-:-:S05]  /*07f0*/  DMUL R14, R16, R14 ;  /* 0x0000000e100e7228 */ /* 0x000fca0000000000 */
[----:B------:R-:W-:Y:S01]  /*0800*/  DFMA R18, R20, R18, UR6 ;  /* 0x0000000614127e2b */ /* 0x000fe20008000012 */
[----:B------:R-:W-:Y:S01]  /*0810*/  UMOV UR6, 0x55555555 ;  /* 0x5555555500067882 */ /* 0x000fe20000000000 */
[----:B------:R-:W-:-:S06]  /*0820*/  UMOV UR7, 0x3fb55555 ;  /* 0x3fb5555500077882 */ /* 0x000fcc0000000000 */
[----:B------:R-:W-:-:S08]  /*0830*/  DFMA R12, R20, R18, UR6 ;  /* 0x00000006140c7e2b */ /* 0x000fd00008000012 */
[----:B------:R-:W-:Y:S01]  /*0840*/  DADD R16, -R12, UR6 ;  /* 0x000000060c107e29 */ /* 0x000fe20008000100 */
[----:B------:R-:W-:Y:S01]  /*0850*/  UMOV UR6, 0xb9e7b0 ;  /* 0x00b9e7b000067882 */ /* 0x000fe20000000000 */
[----:B------:R-:W-:-:S06]  /*0860*/  UMOV UR7, 0x3c46a4cb ;  /* 0x3c46a4cb00077882 */ /* 0x000fcc0000000000 */
[----:B------:R-:W-:Y:S02]  /*0870*/  DFMA R16, R20, R18, R16 ;  /* 0x000000121410722b */ /* 0x000fe40000000010 */
[----:B------:R-:W-:Y:S01]  /*0880*/  DMUL R18, R10, R10 ;  /* 0x0000000a0a127228 */ /* 0x000fe20000000000 */
[----:B------:R-:W-:Y:S02]  /*0890*/  VIADD R21, R15, 0x100000 ;  /* 0x001000000f157836 */ /* 0x000fe40000000000 */
[----:B------:R-:W-:-:S03]  /*08a0*/  IMAD.MOV.U32 R20, RZ, RZ, R14 ;  /* 0x000000ffff147224 */ /* 0x000fc600078e000e */
[----:B------:R-:W-:Y:S01]  /*08b0*/  DADD R16, R16, -UR6 ;  /* 0x8000000610107e29 */ /* 0x000fe20008000000 */
[----:B------:R-:W-:Y:S01]  /*08c0*/  UMOV UR6, 0x80000000 ;  /* 0x8000000000067882 */ /* 0x000fe20000000000 */
[----:B------:R-:W-:Y:S01]  /*08d0*/  DFMA R22, R10, R10, -R18 ;  /* 0x0000000a0a16722b */ /* 0x000fe20000000812 */
[----:B------:R-:W-:-:S07]  /*08e0*/  UMOV UR7, 0x43300000 ;  /* 0x4330000000077882 */ /* 0x000fce0000000000 */
[C---:B------:R-:W-:Y:S02]  /*08f0*/  DFMA R20, R10.reuse, R20, R22 ;  /* 0x000000140a14722b */ /* 0x040fe40000000016 */
[----:B------:R-:W-:-:S08]  /*0900*/  DMUL R22, R10, R18 ;  /* 0x000000120a167228 */ /* 0x000fd00000000000 */
[----:B------:R-:W-:-:S08]  /*0910*/  DFMA R24, R10, R18, -R22 ;  /* 0x000000120a18722b */ /* 0x000fd00000000816 */
[----:B------:R-:W-:Y:S02]  /*0920*/  DFMA R24, R14, R18, R24 ;  /* 0x000000120e18722b */ /* 0x000fe40000000018 */
[----:B------:R-:W-:-:S06]  /*0930*/  DADD R18, R12, R16 ;  /* 0x000000000c127229 */ /* 0x000fcc0000000010 */
[----:B------:R-:W-:Y:S02]  /*0940*/  DFMA R20, R10, R20, R24 ;  /* 0x000000140a14722b */ /* 0x000fe40000000018 */
[----:B------:R-:W-:-:S08]  /*0950*/  DADD R24, R12, -R18 ;  /* 0x000000000c187229 */ /* 0x000fd00000000812 */
[----:B------:R-:W-:Y:S02]  /*0960*/  DADD R24, R16, R24 ;  /* 0x0000000010187229 */ /* 0x000fe40000000018 */
[----:B------:R-:W-:-:S08]  /*0970*/  DMUL R16, R18, R22 ;  /* 0x0000001612107228 */ /* 0x000fd00000000000 */
[----:B------:R-:W-:-:S08]  /*0980*/  DFMA R12, R18, R22, -R16 ;  /* 0x00000016120c722b */ /* 0x000fd00000000810 */
[----:B------:R-:W-:-:S08]  /*0990*/  DFMA R12, R18, R20, R12 ;  /* 0x00000014120c722b */ /* 0x000fd0000000000c */
[----:B------:R-:W-:-:S08]  /*09a0*/  DFMA R24, R24, R22, R12 ;  /* 0x000000161818722b */ /* 0x000fd0000000000c */
[----:B------:R-:W-:-:S08]  /*09b0*/  DADD R12, R16, R24 ;  /* 0x00000000100c7229 */ /* 0x000fd00000000018 */
[--C-:B------:R-:W-:Y:S02]  /*09c0*/  DADD R18, R10, R12.reuse ;  /* 0x000000000a127229 */ /* 0x100fe4000000000c */
[----:B------:R-:W-:-:S06]  /*09d0*/  DADD R16, R16, -R12 ;  /* 0x0000000010107229 */ /* 0x000fcc000000080c */
[----:B------:R-:W-:Y:S02]  /*09e0*/  DADD R10, R10, -R18 ;  /* 0x000000000a0a7229 */ /* 0x000fe40000000812 */
[----:B------:R-:W-:-:S06]  /*09f0*/  DADD R16, R24, R16 ;  /* 0x0000000018107229 */ /* 0x000fcc0000000010 */
[----:B------:R-:W-:Y:S01]  /*0a00*/  DADD R10, R12, R10 ;  /* 0x000000000c0a7229 */ /* 0x000fe2000000000a */
[C---:B------:R-:W-:Y:S02]  /*0a10*/  VIADD R12, R28.reuse, 0xfffffc01 ;  /* 0xfffffc011c0c7836 */ /* 0x040fe40000000000 */
[----:B------:R-:W-:Y:S02]  /*0a20*/  @P2 VIADD R12, R28, 0xfffffc02 ;  /* 0xfffffc021c0c2836 */ /* 0x000fe40000000000 */
[----:B------:R-:W-:-:S03]  /*0a30*/  IMAD.MOV.U32 R13, RZ, RZ, 0x43300000 ;  /* 0x43300000ff0d7424 */ /* 0x000fc600078e00ff */
[----:B------:R-:W-:Y:S01]  /*0a40*/  DADD R16, R16, R10 ;  /* 0x0000000010107229 */ /* 0x000fe2000000000a */
[----:B------:R-:W-:-:S06]  /*0a50*/  LOP3.LUT R12, R12, 0x80000000, RZ, 0x3c, !PT ;  /* 0x800000000c0c7812 */ /* 0x000fcc00078e3cff */
[----:B------:R-:W-:Y:S01]  /*0a60*/  DADD R12, R12, -UR6 ;  /* 0x800000060c0c7e29 */ /* 0x000fe20008000000 */
[----:B------:R-:W-:Y:S01]  /*0a70*/  UMOV UR6, 0xfefa39ef ;  /* 0xfefa39ef00067882 */ /* 0x000fe20000000000 */
[----:B------:R-:W-:Y:S01]  /*0a80*/  DADD R16, R14, R16 ;  /* 0x000000000e107229 */ /* 0x000fe20000000010 */
[----:B------:R-:W-:-:S07]  /*0a90*/  UMOV UR7, 0x3fe62e42 ;  /* 0x3fe62e4200077882 */ /* 0x000fce0000000000 */
[----:B------:R-:W-:-:S08]  /*0aa0*/  DADD R14, R18, R16 ;  /* 0x00000000120e7229 */ /* 0x000fd00000000010 */
[--C-:B------:R-:W-:Y:S02]  /*0ab0*/  DFMA R10, R12, UR6, R14.reuse ;  /* 0x000000060c0a7c2b */ /* 0x100fe4000800000e */
[----:B------:R-:W-:-:S06]  /*0ac0*/  DADD R20, R18, -R14 ;  /* 0x0000000012147229 */ /* 0x000fcc000000080e */
[----:B------:R-:W-:Y:S02]  /*0ad0*/  DFMA R18, R12, -UR6, R10 ;  /* 0x800000060c127c2b */ /* 0x000fe4000800000a */
[----:B------:R-:W-:-:S06]  /*0ae0*/  DADD R20, R16, R20 ;  /* 0x0000000010147229 */ /* 0x000fcc0000000014 */
[----:B------:R-:W-:-:S08]  /*0af0*/  DADD R18, -R14, R18 ;  /* 0x000000000e127229 */ /* 0x000fd00000000112 */
[----:B------:R-:W-:-:S08]  /*0b00*/  DADD R16, R20, -R18 ;  /* 0x0000000014107229 */ /* 0x000fd00000000812 */
[----:B------:R-:W-:Y:S01]  /*0b10*/  DFMA R16, R12, UR8, R16 ;  /* 0x000000080c107c2b */ /* 0x000fe20008000010 */
[C---:B------:R-:W-:Y:S01]  /*0b20*/  IMAD.SHL.U32 R12, R5.reuse, 0x2, RZ ;  /* 0x00000002050c7824 */ /* 0x040fe200078e00ff */
[----:B------:R-:W-:-:S04]  /*0b30*/  LOP3.LUT R13, R5, 0xff0fffff, RZ, 0xc0, !PT ;  /* 0xff0fffff050d7812 */ /* 0x000fc800078ec0ff */
[----:B------:R-:W-:Y:S02]  /*0b40*/  ISETP.GT.U32.AND P1, PT, R12, -0x2000001, PT ;  /* 0xfdffffff0c00780c */ /* 0x000fe40003f24070 */
[----:B------:R-:W-:Y:S01]  /*0b50*/  DADD R14, R10, R16 ;  /* 0x000000000a0e7229 */ /* 0x000fe20000000010 */
[----:B------:R-:W-:Y:S01]  /*0b60*/  IMAD.MOV.U32 R12, RZ, RZ, R4 ;  /* 0x000000ffff0c7224 */ /* 0x000fe200078e0004 */
[----:B------:R-:W-:-:S06]  /*0b70*/  SEL R13, R13, R5, P1 ;  /* 0x000000050d0d7207 */ /* 0x000fcc0000800000 */
[----:B------:R-:W-:Y:S02]  /*0b80*/  DADD R18, R10, -R14 ;  /* 0x000000000a127229 */ /* 0x000fe4000000080e */
[----:B------:R-:W-:-:S06]  /*0b90*/  DMUL R10, R14, R12 ;  /* 0x0000000c0e0a7228 */ /* 0x000fcc0000000000 */
[----:B------:R-:W-:Y:S02]  /*0ba0*/  DADD R18, R16, R18 ;  /* 0x0000000010127229 */ /* 0x000fe40000000012 */
[----:B------:R-:W-:-:S08]  /*0bb0*/  DFMA R14, R14, R12, -R10 ;  /* 0x0000000c0e0e722b */ /* 0x000fd0000000080a */
[----:B------:R-:W-:Y:S01]  /*0bc0*/  DFMA R18, R18, R12, R14 ;  /* 0x0000000c1212722b */ /* 0x000fe2000000000e */
[----:B------:R-:W-:Y:S02]  /*0bd0*/  IMAD.MOV.U32 R12, RZ, RZ, 0x652b82fe ;  /* 0x652b82feff0c7424 */ /* 0x000fe400078e00ff */
[----:B------:R-:W-:-:S05]  /*0be0*/  IMAD.MOV.U32 R13, RZ, RZ, 0x3ff71547 ;  /* 0x3ff71547ff0d7424 */ /* 0x000fca00078e00ff */
[----:B------:R-:W-:-:S08]  /*0bf0*/  DADD R14, R10, R18 ;  /* 0x000000000a0e7229 */ /* 0x000fd00000000012 */
[----:B------:R-:W-:Y:S02]  /*0c00*/  DFMA R12, R14, R12, 6.75539944105574400000e+15 ;  /* 0x433800000e0c742b */ /* 0x000fe4000000000c */
[----:B------:R-:W-:Y:S01]  /*0c10*/  FSETP.GEU.AND P1, PT, |R15|, 4.1917929649353027344, PT ;  /* 0x4086232b0f00780b */ /* 0x000fe20003f2e200 */
[----:B------:R-:W-:-:S05]  /*0c20*/  DADD R10, R10, -R14 ;  /* 0x000000000a0a7229 */ /* 0x000fca000000080e */
[----:B------:R-:W-:-:S03]  /*0c30*/  DADD R16, R12, -6.75539944105574400000e+15 ;  /* 0xc33800000c107429 */ /* 0x000fc60000000000 */
[----:B------:R-:W-:-:S05]  /*0c40*/  DADD R18, R18, R10 ;  /* 0x0000000012127229 */ /* 0x000fca000000000a */
[----:B------:R-:W-:Y:S01]  /*0c50*/  DFMA R20, R16, -UR6, R14 ;  /* 0x8000000610147c2b */ /* 0x000fe2000800000e */
[----:B------:R-:W-:Y:S01]  /*0c60*/  UMOV UR6, 0x3b39803f ;  /* 0x3b39803f00067882 */ /* 0x000fe20000000000 */
[----:B------:R-:W-:-:S06]  /*0c70*/  UMOV UR7, 0x3c7abc9e ;  /* 0x3c7abc9e00077882 */ /* 0x000fcc0000000000 */
[----:B------:R-:W-:Y:S01]  /*0c80*/  DFMA R16, R16, -UR6, R20 ;  /* 0x8000000610107c2b */ /* 0x000fe20008000014 */
[----:B------:R-:W-:Y:S01]  /*0c90*/  UMOV UR6, 0x69ce2bdf ;  /* 0x69ce2bdf00067882 */ /* 0x000fe20000000000 */
[----:B------:R-:W-:Y:S01]  /*0ca0*/  IMAD.MOV.U32 R20, RZ, RZ, -0x35dec16 ;  /* 0xfca213eaff147424 */ /* 0x000fe200078e00ff */
[----:B------:R-:W-:Y:S01]  /*0cb0*/  UMOV UR7, 0x3e5ade15 ;  /* 0x3e5ade1500077882 */ /* 0x000fe20000000000 */
[----:B------:R-:W-:-:S06]  /*0cc0*/  IMAD.MOV.U32 R21, RZ, RZ, 0x3e928af3 ;  /* 0x3e928af3ff157424 */ /* 0x000fcc00078e00ff */
[----:B------:R-:W-:Y:S01]  /*0cd0*/  DFMA R20, R16, UR6, R20 ;  /* 0x0000000610147c2b */ /* 0x000fe20008000014 */
[----:B------:R-:W-:Y:S01]  /*0ce0*/  UMOV UR6, 0x62401315 ;  /* 0x6240131500067882 */ /* 0x000fe20000000000 */
[----:B------:R-:W-:-:S06]  /*0cf0*/  UMOV UR7, 0x3ec71dee ;  /* 0x3ec71dee00077882 */ /* 0x000fcc0000000000 */
[----:B------:R-:W-:Y:S01]  /*0d00*/  DFMA R20, R16, R20, UR6 ;  /* 0x0000000610147e2b */ /* 0x000fe20008000014 */
        /* <DEDUP_REMOVED lines=20> */
[----:B------:R-:W-:-:S08]  /*0e50*/  DFMA R20, R16, R20, UR6 ;  /* 0x0000000610147e2b */ /* 0x000fd00008000014 */
[----:B------:R-:W-:-:S08]  /*0e60*/  DFMA R20, R16, R20, 1 ;  /* 0x3ff000001014742b */ /* 0x000fd00000000014 */
[----:B------:R-:W-:-:S10]  /*0e70*/  DFMA R16, R16, R20, 1 ;  /* 0x3ff000001010742b */ /* 0x000fd40000000014 */
[----:B------:R-:W-:Y:S02]  /*0e80*/  IMAD R11, R12, 0x100000, R17 ;  /* 0x001000000c0b7824 */ /* 0x000fe400078e0211 */
[----:B------:R-:W-:Y:S01]  /*0e90*/  IMAD.MOV.U32 R10, RZ, RZ, R16 ;  /* 0x000000ffff0a7224 */ /* 0x000fe200078e0010 */
[----:B------:R-:W-:Y:S06]  /*0ea0*/  @!P1 BRA `(.L_x_3) ;  /* 0x0000000000309947 */ /* 0x000fec0003800000 */
[----:B------:R-:W-:Y:S01]  /*0eb0*/  FSETP.GEU.AND P2, PT, |R15|, 4.2275390625, PT ;  /* 0x408748000f00780b */ /* 0x000fe20003f4e200 */
[C---:B------:R-:W-:Y:S02]  /*0ec0*/  DADD R20, R14.reuse, +INF ;  /* 0x7ff000000e147429 */ /* 0x040fe40000000000 */
[----:B------:R-:W-:-:S08]  /*0ed0*/  DSETP.GEU.AND P1, PT, R14, RZ, PT ;  /* 0x000000ff0e00722a */ /* 0x000fd00003f2e000 */
[----:B------:R-:W-:Y:S02]  /*0ee0*/  FSEL R11, R21, RZ, P1 ;  /* 0x000000ff150b7208 */ /* 0x000fe40000800000 */
[----:B------:R-:W-:-:S04]  /*0ef0*/  @!P2 LEA.HI R10, R12, R12, RZ, 0x1 ;  /* 0x0000000c0c0aa211 */ /* 0x000fc800078f08ff */
[----:B------:R-:W-:Y:S02]  /*0f00*/  @!P2 SHF.R.S32.HI R13, RZ, 0x1, R10 ;  /* 0x00000001ff0da819 */ /* 0x000fe4000001140a */
[----:B------:R-:W-:-:S03]  /*0f10*/  FSEL R10, R20, RZ, P1 ;  /* 0x000000ff140a7208 */ /* 0x000fc60000800000 */
[----:B------:R-:W-:Y:S02]  /*0f20*/  @!P2 IMAD.IADD R12, R12, 0x1, -R13 ;  /* 0x000000010c0ca824 */ /* 0x000fe400078e0a0d */
[----:B------:R-:W-:-:S03]  /*0f30*/  @!P2 IMAD R17, R13, 0x100000, R17 ;  /* 0x001000000d11a824 */ /* 0x000fc600078e0211 */
[----:B------:R-:W-:Y:S01]  /*0f40*/  @!P2 LEA R13, R12, 0x3ff00000, 0x14 ;  /* 0x3ff000000c0da811 */ /* 0x000fe200078ea0ff */
[----:B------:R-:W-:-:S06]  /*0f50*/  @!P2 IMAD.MOV.U32 R12, RZ, RZ, RZ ;  /* 0x000000ffff0ca224 */ /* 0x000fcc00078e00ff */
[----:B------:R-:W-:-:S11]  /*0f60*/  @!P2 DMUL R10, R16, R12 ;  /* 0x0000000c100aa228 */ /* 0x000fd60000000000 */
.L_x_3:
[----:B------:R-:W-:Y:S02]  /*0f70*/  DFMA R18, R18, R10, R10 ;  /* 0x0000000a1212722b */ /* 0x000fe4000000000a */
[----:B------:R-:W-:-:S08]  /*0f80*/  DSETP.NEU.AND P1, PT, |R10|, +INF , PT ;  /* 0x7ff000000a00742a */ /* 0x000fd00003f2d200 */
[----:B------:R-:W-:Y:S01]  /*0f90*/  FSEL R13, R10, R18, !P1 ;  /* 0x000000120a0d7208 */ /* 0x000fe20004800000 */
[----:B------:R-:W-:Y:S01]  /*0fa0*/  IMAD.MOV.U32 R10, RZ, RZ, R0 ;  /* 0x000000ffff0a7224 */ /* 0x000fe200078e0000 */
[----:B------:R-:W-:Y:S01]  /*0fb0*/  FSEL R18, R11, R19, !P1 ;  /* 0x000000130b127208 */ /* 0x000fe20004800000 */
[----:B------:R-:W-:-:S04]  /*0fc0*/  IMAD.MOV.U32 R11, RZ, RZ, 0x0 ;  /* 0x00000000ff0b7424 */ /* 0x000fc800078e00ff */
[----:B------:R-:W-:Y:S05]  /*0fd0*/  RET.REL.NODEC R10 `(_Z9operationPiii) ;  /* 0xfffffff00a087950 */ /* 0x000fea0003c3ffff */
.L_x_4:
[----:B------:R-:W-:-:S00]  /*0fe0*/  BRA `(.L_x_4) ;  /* 0xfffffffc00fc7947 */ /* 0x000fc0000383ffff */
[----:B------:R-:W-:-:S00]  /*0ff0*/  NOP ;  /* 0x0000000000007918 */ /* 0x000fc00000000000 */
        /* <DEDUP_REMOVED lines=8> */
.L_x_5:


//--------------------- .nv.shared.reserved.0     --------------------------
	.section	.nv.shared.reserved.0,"aw",@nobits
	.weak		__nv_reservedSMEM_offset_0_alias
	.size		__nv_reservedSMEM_offset_0_alias, 0, 64
	.other		__nv_reservedSMEM_offset_0_alias,@"STO_CUDA_RESERVED_SHARED STV_DEFAULT"
__nv_reservedSMEM_offset_0_alias:
	.zero		0
	.zero		64


//--------------------- .nv.constant0._Z9operationPiii --------------------------
	.section	.nv.constant0._Z9operationPiii,"a",@progbits
	.sectionflags	@""
	.align	4
.nv.constant0._Z9operationPiii:
	.zero		912


//--------------------- SYMBOLS --------------------------

	.type		.nv.reservedSmem.offset0,@object
	.size		.nv.reservedSmem.offset0,0x4
